//
// Generated by NVIDIA NVVM Compiler
//
// Compiler Build ID: CL-36424714
// Cuda compilation tools, release 13.0, V13.0.88
// Based on NVVM 20.0.0
//

.version 9.0
.target sm_100
.address_size 64

	// .globl	_Z23floyd_warshall_parallelPiii

.visible .entry _Z23floyd_warshall_parallelPiii(
	.param .u64 .ptr .align 1 _Z23floyd_warshall_parallelPiii_param_0,
	.param .u32 _Z23floyd_warshall_parallelPiii_param_1,
	.param .u32 _Z23floyd_warshall_parallelPiii_param_2
)
{
	.reg .pred 	%p<3>;
	.reg .b32 	%r<19>;
	.reg .b64 	%rd<9>;

	ld.param.u64 	%rd2, [_Z23floyd_warshall_parallelPiii_param_0];
	ld.param.u32 	%r3, [_Z23floyd_warshall_parallelPiii_param_1];
	ld.param.u32 	%r4, [_Z23floyd_warshall_parallelPiii_param_2];
	mov.u32 	%r5, %ctaid.y;
	mov.u32 	%r6, %nctaid.x;
	mov.u32 	%r7, %ctaid.x;
	mad.lo.s32 	%r8, %r5, %r6, %r7;
	mov.u32 	%r9, %ntid.x;
	mov.u32 	%r10, %tid.x;
	mad.lo.s32 	%r1, %r8, %r9, %r10;
	mul.lo.s32 	%r11, %r3, %r3;
	setp.ge.s32 	%p1, %r1, %r11;
	@%p1 bra 	$L__BB0_3;
	cvta.to.global.u64 	%rd3, %rd2;
	rem.s32 	%r12, %r1, %r3;
	mul.wide.s32 	%rd4, %r1, 4;
	add.s64 	%rd1, %rd3, %rd4;
	ld.global.u32 	%r13, [%rd1];
	add.s32 	%r14, %r4, %r1;
	sub.s32 	%r15, %r14, %r12;
	mul.wide.s32 	%rd5, %r15, 4;
	add.s64 	%rd6, %rd3, %rd5;
	ld.global.u32 	%r16, [%rd6];
	mad.lo.s32 	%r17, %r4, %r3, %r12;
	mul.wide.s32 	%rd7, %r17, 4;
	add.s64 	%rd8, %rd3, %rd7;
	ld.global.u32 	%r18, [%rd8];
	add.s32 	%r2, %r18, %r16;
	setp.le.s32 	%p2, %r13, %r2;
	@%p2 bra 	$L__BB0_3;
	st.global.u32 	[%rd1], %r2;
$L__BB0_3:
	ret;

}


// ===== COMPILED SASS (sm_100) =====

	.target	sm_100

	.elftype	@"ET_EXEC"


//--------------------- .note.nv.tkinfo           --------------------------
	.section	.note.nv.tkinfo,"",@"SHT_NOTE"
	.sectionflags	@"SHF_NOTE_NV_TKINFO"
	.tkinfo
        /*0018*/ 	.word	0x00000002
        /*0030*/ 	.string	""
        /*0030*/ 	.string	"ptxas"
        /*0030*/ 	.string	"Cuda compilation tools, release 13.0, V13.0.88"
        /*0030*/ 	.string	"Build cuda_13.0.r13.0/compiler.36424714_0"
        /*0030*/ 	.string	"-arch sm_100 -m 64 "



//--------------------- .note.nv.cuinfo           --------------------------
	.section	.note.nv.cuinfo,"",@"SHT_NOTE"
	.sectionflags	@"SHF_NOTE_NV_CUINFO"
        /*0018*/ 	.short	0x0002
        /*001a*/ 	.short	0x0064
        /*001c*/ 	.short	0x0082
	.zero		2


//--------------------- .nv.info                  --------------------------
	.section	.nv.info,"",@"SHT_CUDA_INFO"
	.align	4


	//----- nvinfo : EIATTR_REGCOUNT
	.align		4
        /*0000*/ 	.byte	0x04, 0x2f
        /*0002*/ 	.short	(.L_1 - .L_0)
	.align		4
.L_0:
        /*0004*/ 	.word	index@(_Z23floyd_warshall_parallelPiii)
        /*0008*/ 	.word	0x0000000e


	//----- nvinfo : EIATTR_FRAME_SIZE
	.align		4
.L_1:
        /*000c*/ 	.byte	0x04, 0x11
        /*000e*/ 	.short	(.L_3 - .L_2)
	.align		4
.L_2:
        /*0010*/ 	.word	index@(_Z23floyd_warshall_parallelPiii)
        /*0014*/ 	.word	0x00000000


	//----- nvinfo : EIATTR_MIN_STACK_SIZE
	.align		4
.L_3:
        /*0018*/ 	.byte	0x04, 0x12
        /*001a*/ 	.short	(.L_5 - .L_4)
	.align		4
.L_4:
        /*001c*/ 	.word	index@(_Z23floyd_warshall_parallelPiii)
        /*0020*/ 	.word	0x00000000
.L_5:


//--------------------- .nv.compat                --------------------------
	.section	.nv.compat,"",@"SHT_CUDA_COMPAT_INFO"
	.align	4
        /*0000*/ 	.byte	0x02, 0x09, 0x00, 0x00, 0x02, 0x02, 0x01, 0x00, 0x02, 0x05, 0x05, 0x00, 0x03, 0x07, 0x01, 0x01
        /*0010*/ 	.byte	0x02, 0x03, 0x00, 0x00, 0x02, 0x06, 0x01, 0x00, 0x04, 0x0b, 0x08, 0x00, 0x09, 0x00, 0x00, 0x00
        /*0020*/ 	.byte	0x00, 0x00, 0x00, 0x00


//--------------------- .nv.info._Z23floyd_warshall_parallelPiii --------------------------
	.section	.nv.info._Z23floyd_warshall_parallelPiii,"",@"SHT_CUDA_INFO"
	.sectionflags	@""
	.align	4


	//----- nvinfo : EIATTR_CUDA_API_VERSION
	.align		4
        /*0000*/ 	.byte	0x04, 0x37
        /*0002*/ 	.short	(.L_7 - .L_6)
.L_6:
        /*0004*/ 	.word	0x00000082


	//----- nvinfo : EIATTR_KPARAM_INFO
	.align		4
.L_7:
        /*0008*/ 	.byte	0x04, 0x17
        /*000a*/ 	.short	(.L_9 - .L_8)
.L_8:
        /*000c*/ 	.word	0x00000000
        /*0010*/ 	.short	0x0002
        /*0012*/ 	.short	0x000c
        /*0014*/ 	.byte	0x00, 0xf0, 0x11, 0x00


	//----- nvinfo : EIATTR_KPARAM_INFO
	.align		4
.L_9:
        /*0018*/ 	.byte	0x04, 0x17
        /*001a*/ 	.short	(.L_11 - .L_10)
.L_10:
        /*001c*/ 	.word	0x00000000
        /*0020*/ 	.short	0x0001
        /*0022*/ 	.short	0x0008
        /*0024*/ 	.byte	0x00, 0xf0, 0x11, 0x00


	//----- nvinfo : EIATTR_KPARAM_INFO
	.align		4
.L_11:
        /*0028*/ 	.byte	0x04, 0x17
        /*002a*/ 	.short	(.L_13 - .L_12)
.L_12:
        /*002c*/ 	.word	0x00000000
        /*0030*/ 	.short	0x0000
        /*0032*/ 	.short	0x0000
        /*0034*/ 	.byte	0x00, 0xf5, 0x21, 0x00


	//----- nvinfo : EIATTR_SPARSE_MMA_MASK
	.align		4
.L_13:
        /*0038*/ 	.byte	0x03, 0x50
        /*003a*/ 	.short	0x0000


	//----- nvinfo : EIATTR_MAXREG_COUNT
	.align		4
        /*003c*/ 	.byte	0x03, 0x1b
        /*003e*/ 	.short	0x00ff


	//----- nvinfo : EIATTR_MERCURY_ISA_VERSION
	.align		4
        /*0040*/ 	.byte	0x03, 0x5f
        /*0042*/ 	.short	0x0101


	//----- nvinfo : EIATTR_VRC_CTA_INIT_COUNT
	.align		4
        /*0044*/ 	.byte	0x02, 0x4a
	.zero		1
	.zero		1


	//----- nvinfo : EIATTR_EXIT_INSTR_OFFSETS
	.align		4
        /*0048*/ 	.byte	0x04, 0x1c
        /*004a*/ 	.short	(.L_15 - .L_14)


	//   ....[0]....
.L_14:
        /*004c*/ 	.word	0x000000b0


	//   ....[1]....
        /*0050*/ 	.word	0x000002e0


	//   ....[2]....
        /*0054*/ 	.word	0x00000300


	//----- nvinfo : EIATTR_CBANK_PARAM_SIZE
	.align		4
.L_15:
        /*0058*/ 	.byte	0x03, 0x19
        /*005a*/ 	.short	0x0010


	//----- nvinfo : EIATTR_PARAM_CBANK
	.align		4
        /*005c*/ 	.byte	0x04, 0x0a
        /*005e*/ 	.short	(.L_17 - .L_16)
	.align		4
.L_16:
        /*0060*/ 	.word	index@(.nv.constant0._Z23floyd_warshall_parallelPiii)
        /*0064*/ 	.short	0x0380
        /*0066*/ 	.short	0x0010


	//----- nvinfo : EIATTR_SW_WAR
	.align		4
.L_17:
        /*0068*/ 	.byte	0x04, 0x36
        /*006a*/ 	.short	(.L_19 - .L_18)
.L_18:
        /*006c*/ 	.word	0x00000008
.L_19:


//--------------------- .nv.callgraph             --------------------------
	.section	.nv.callgraph,"",@"SHT_CUDA_CALLGRAPH"
	.align	4
	.sectionentsize	8
	.align		4
        /*0000*/ 	.word	0x00000000
	.align		4
        /*0004*/ 	.word	0xffffffff
	.align		4
        /*0008*/ 	.word	0x00000000
	.align		4
        /*000c*/ 	.word	0xfffffffe
	.align		4
        /*0010*/ 	.word	0x00000000
	.align		4
        /*0014*/ 	.word	0xfffffffd
	.align		4
        /*0018*/ 	.word	0x00000000
	.align		4
        /*001c*/ 	.word	0xfffffffc


//--------------------- .text._Z23floyd_warshall_parallelPiii --------------------------
	.section	.text._Z23floyd_warshall_parallelPiii,"ax",@progbits
	.align	128
        .global         _Z23floyd_warshall_parallelPiii
        .type           _Z23floyd_warshall_parallelPiii,@function
        .size           _Z23floyd_warshall_parallelPiii,(.L_x_1 - _Z23floyd_warshall_parallelPiii)
        .other          _Z23floyd_warshall_parallelPiii,@"STO_CUDA_ENTRY STV_DEFAULT"
_Z23floyd_warshall_parallelPiii:
.text._Z23floyd_warshall_parallelPiii:
[----:B------:R-:W-:Y:S01]  /*0000*/  LDC R1, c[0x0][0x37c] ;  /* 0x0000df00ff017b82 */ /* 0x000fe20000000800 */
[----:B------:R-:W0:Y:S07]  /*0010*/  S2R R2, SR_TID.X ;  /* 0x0000000000027919 */ /* 0x000e2e0000002100 */
[----:B------:R-:W-:Y:S01]  /*0020*/  S2UR UR4, SR_CTAID.Y ;  /* 0x00000000000479c3 */ /* 0x000fe20000002600 */
[----:B------:R-:W1:Y:S07]  /*0030*/  LDCU UR5, c[0x0][0x370] ;  /* 0x00006e00ff0577ac */ /* 0x000e6e0008000800 */
[----:B------:R-:W1:Y:S08]  /*0040*/  S2UR UR6, SR_CTAID.X ;  /* 0x00000000000679c3 */ /* 0x000e700000002500 */
[----:B------:R-:W2:Y:S08]  /*0050*/  LDC R7, c[0x0][0x388] ;  /* 0x0000e200ff077b82 */ /* 0x000eb00000000800 */
[----:B------:R-:W0:Y:S01]  /*0060*/  LDC R9, c[0x0][0x360] ;  /* 0x0000d800ff097b82 */ /* 0x000e220000000800 */
[----:B-1----:R-:W-:Y:S01]  /*0070*/  UIMAD UR4, UR4, UR5, UR6 ;  /* 0x00000005040472a4 */ /* 0x002fe2000f8e0206 */
[----:B--2---:R-:W-:-:S05]  /*0080*/  IMAD R0, R7, R7, RZ ;  /* 0x0000000707007224 */ /* 0x004fca00078e02ff */
[----:B0-----:R-:W-:-:S05]  /*0090*/  IMAD R9, R9, UR4, R2 ;  /* 0x0000000409097c24 */ /* 0x001fca000f8e0202 */
[----:B------:R-:W-:-:S13]  /*00a0*/  ISETP.GE.AND P0, PT, R9, R0, PT ;  /* 0x000000000900720c */ /* 0x000fda0003f06270 */
[----:B------:R-:W-:Y:S05]  /*00b0*/  @P0 EXIT ;  /* 0x000000000000094d */ /* 0x000fea0003800000 */
[----:B------:R-:W-:Y:S01]  /*00c0*/  IABS R5, R7 ;  /* 0x0000000700057213 */ /* 0x000fe20000000000 */
[----:B------:R-:W0:Y:S01]  /*00d0*/  LDCU UR6, c[0x0][0x38c] ;  /* 0x00007180ff0677ac */ /* 0x000e220008000800 */
[----:B------:R-:W-:Y:S02]  /*00e0*/  ISETP.GE.AND P2, PT, R9, RZ, PT ;  /* 0x000000ff0900720c */ /* 0x000fe40003f46270 */
[----:B------:R-:W1:Y:S01]  /*00f0*/  I2F.RP R0, R5 ;  /* 0x0000000500007306 */ /* 0x000e620000209400 */
[----:B------:R-:W2:Y:S07]  /*0100*/  LDCU.64 UR4, c[0x0][0x358] ;  /* 0x00006b00ff0477ac */ /* 0x000eae0008000a00 */
[----:B-1----:R-:W1:Y:S02]  /*0110*/  MUFU.RCP R0, R0 ;  /* 0x0000000000007308 */ /* 0x002e640000001000 */
[----:B-1----:R-:W-:-:S06]  /*0120*/  VIADD R2, R0, 0xffffffe ;  /* 0x0ffffffe00027836 */ /* 0x002fcc0000000000 */
[----:B------:R1:W3:Y:S02]  /*0130*/  F2I.FTZ.U32.TRUNC.NTZ R3, R2 ;  /* 0x0000000200037305 */ /* 0x0002e4000021f000 */
[----:B-1----:R-:W-:Y:S02]  /*0140*/  HFMA2 R2, -RZ, RZ, 0, 0 ;  /* 0x00000000ff027431 */ /* 0x002fe400000001ff */
[----:B---3--:R-:W-:-:S04]  /*0150*/  IMAD.MOV R4, RZ, RZ, -R3 ;  /* 0x000000ffff047224 */ /* 0x008fc800078e0a03 */
[----:B------:R-:W-:Y:S01]  /*0160*/  IMAD R11, R4, R5, RZ ;  /* 0x00000005040b7224 */ /* 0x000fe200078e02ff */
[----:B------:R-:W-:-:S03]  /*0170*/  IABS R4, R9 ;  /* 0x0000000900047213 */ /* 0x000fc60000000000 */
[----:B------:R-:W-:-:S06]  /*0180*/  IMAD.HI.U32 R3, R3, R11, R2 ;  /* 0x0000000b03037227 */ /* 0x000fcc00078e0002 */
[----:B------:R-:W-:-:S04]  /*0190*/  IMAD.HI.U32 R3, R3, R4, RZ ;  /* 0x0000000403037227 */ /* 0x000fc800078e00ff */
[----:B------:R-:W-:-:S04]  /*01a0*/  IMAD.MOV R3, RZ, RZ, -R3 ;  /* 0x000000ffff037224 */ /* 0x000fc800078e0a03 */
[C---:B------:R-:W-:Y:S02]  /*01b0*/  IMAD R0, R5.reuse, R3, R4 ;  /* 0x0000000305007224 */ /* 0x040fe400078e0204 */
[----:B------:R-:W1:Y:S03]  /*01c0*/  LDC.64 R2, c[0x0][0x380] ;  /* 0x0000e000ff027b82 */ /* 0x000e660000000a00 */
[----:B------:R-:W-:-:S13]  /*01d0*/  ISETP.GT.U32.AND P0, PT, R5, R0, PT ;  /* 0x000000000500720c */ /* 0x000fda0003f04070 */
[----:B------:R-:W-:Y:S02]  /*01e0*/  @!P0 IADD3 R0, PT, PT, R0, -R5, RZ ;  /* 0x8000000500008210 */ /* 0x000fe40007ffe0ff */
[----:B------:R-:W-:Y:S02]  /*01f0*/  ISETP.NE.AND P0, PT, R7, RZ, PT ;  /* 0x000000ff0700720c */ /* 0x000fe40003f05270 */
[----:B------:R-:W-:-:S13]  /*0200*/  ISETP.GT.U32.AND P1, PT, R5, R0, PT ;  /* 0x000000000500720c */ /* 0x000fda0003f24070 */
[----:B------:R-:W-:-:S05]  /*0210*/  @!P1 IMAD.IADD R0, R0, 0x1, -R5 ;  /* 0x0000000100009824 */ /* 0x000fca00078e0a05 */
[----:B------:R-:W-:Y:S02]  /*0220*/  @!P2 IADD3 R0, PT, PT, -R0, RZ, RZ ;  /* 0x000000ff0000a210 */ /* 0x000fe40007ffe1ff */
[----:B------:R-:W-:-:S04]  /*0230*/  @!P0 LOP3.LUT R0, RZ, R7, RZ, 0x33, !PT ;  /* 0x00000007ff008212 */ /* 0x000fc800078e33ff */
[----:B0-----:R-:W-:Y:S01]  /*0240*/  IADD3 R5, PT, PT, -R0, UR6, R9 ;  /* 0x0000000600057c10 */ /* 0x001fe2000fffe109 */
[----:B------:R-:W-:-:S04]  /*0250*/  IMAD R7, R7, UR6, R0 ;  /* 0x0000000607077c24 */ /* 0x000fc8000f8e0200 */
[----:B-1----:R-:W-:-:S04]  /*0260*/  IMAD.WIDE R4, R5, 0x4, R2 ;  /* 0x0000000405047825 */ /* 0x002fc800078e0202 */
[--C-:B------:R-:W-:Y:S02]  /*0270*/  IMAD.WIDE R6, R7, 0x4, R2.reuse ;  /* 0x0000000407067825 */ /* 0x100fe400078e0202 */
[----:B--2---:R-:W2:Y:S02]  /*0280*/  LDG.E R4, desc[UR4][R4.64] ;  /* 0x0000000404047981 */ /* 0x004ea4000c1e1900 */
[----:B------:R-:W-:Y:S02]  /*0290*/  IMAD.WIDE R2, R9, 0x4, R2 ;  /* 0x0000000409027825 */ /* 0x000fe400078e0202 */
[----:B------:R-:W2:Y:S04]  /*02a0*/  LDG.E R7, desc[UR4][R6.64] ;  /* 0x0000000406077981 */ /* 0x000ea8000c1e1900 */
[----:B------:R-:W3:Y:S01]  /*02b0*/  LDG.E R0, desc[UR4][R2.64] ;  /* 0x0000000402007981 */ /* 0x000ee2000c1e1900 */
[----:B--2---:R-:W-:-:S04]  /*02c0*/  IADD3 R9, PT, PT, R4, R7, RZ ;  /* 0x0000000704097210 */ /* 0x004fc80007ffe0ff */
[----:B---3--:R-:W-:-:S13]  /*02d0*/  ISETP.GT.AND P0, PT, R0, R9, PT ;  /* 0x000000090000720c */ /* 0x008fda0003f04270 */
[----:B------:R-:W-:Y:S05]  /*02e0*/  @!P0 EXIT ;  /* 0x000000000000894d */ /* 0x000fea0003800000 */
[----:B------:R-:W-:Y:S01]  /*02f0*/  STG.E desc[UR4][R2.64], R9 ;  /* 0x0000000902007986 */ /* 0x000fe2000c101904 */
[----:B------:R-:W-:Y:S05]  /*0300*/  EXIT ;  /* 0x000000000000794d */ /* 0x000fea0003800000 */
.L_x_0:
[----:B------:R-:W-:-:S00]  /*0310*/  BRA `(.L_x_0) ;  /* 0xfffffffc00fc7947 */ /* 0x000fc0000383ffff */
[----:B------:R-:W-:-:S00]  /*0320*/  NOP ;  /* 0x0000000000007918 */ /* 0x000fc00000000000 */
        /* <DEDUP_REMOVED lines=13> */
.L_x_1:


//--------------------- .nv.shared.reserved.0     --------------------------
	.section	.nv.shared.reserved.0,"aw",@nobits
	.weak		__nv_reservedSMEM_offset_0_alias
	.size		__nv_reservedSMEM_offset_0_alias, 0, 64
	.other		__nv_reservedSMEM_offset_0_alias,@"STO_CUDA_RESERVED_SHARED STV_DEFAULT"
__nv_reservedSMEM_offset_0_alias:
	.zero		0
	.zero		64


//--------------------- .nv.constant0._Z23floyd_warshall_parallelPiii --------------------------
	.section	.nv.constant0._Z23floyd_warshall_parallelPiii,"a",@progbits
	.sectionflags	@""
	.align	4
.nv.constant0._Z23floyd_warshall_parallelPiii:
	.zero		912


//--------------------- SYMBOLS --------------------------

	.type		.nv.reservedSmem.offset0,@object
	.size		.nv.reservedSmem.offset0,0x4
